//
// Generated by NVIDIA NVVM Compiler
//
// Compiler Build ID: CL-36424714
// Cuda compilation tools, release 13.0, V13.0.88
// Based on NVVM 20.0.0
//

.version 9.0
.target sm_100
.address_size 64

	// .globl	_Z42lightning_indexer_prolog_quant_demo_kernelPfS_S_S_S_S_S_S_
.global .align 4 .b8 q_norm[64];
.global .align 4 .b8 q_norm_scale[16];
.global .align 4 .b8 w_qb[64];
.global .align 4 .b8 w_qb_scale[16];
.global .align 4 .b8 w_qb_scale_expand[64];
.global .align 4 .b8 q_matmul[64];
.global .align 4 .b8 q_scaled_row[64];
.global .align 4 .b8 q_out[64];
.global .align 4 .b8 x[64];
.global .align 4 .b8 w_proj[32];
.global .align 4 .b8 weights_raw[32];
.global .align 4 .b8 weights_out[32];

.visible .entry _Z42lightning_indexer_prolog_quant_demo_kernelPfS_S_S_S_S_S_S_(
	.param .u64 .ptr .align 1 _Z42lightning_indexer_prolog_quant_demo_kernelPfS_S_S_S_S_S_S__param_0,
	.param .u64 .ptr .align 1 _Z42lightning_indexer_prolog_quant_demo_kernelPfS_S_S_S_S_S_S__param_1,
	.param .u64 .ptr .align 1 _Z42lightning_indexer_prolog_quant_demo_kernelPfS_S_S_S_S_S_S__param_2,
	.param .u64 .ptr .align 1 _Z42lightning_indexer_prolog_quant_demo_kernelPfS_S_S_S_S_S_S__param_3,
	.param .u64 .ptr .align 1 _Z42lightning_indexer_prolog_quant_demo_kernelPfS_S_S_S_S_S_S__param_4,
	.param .u64 .ptr .align 1 _Z42lightning_indexer_prolog_quant_demo_kernelPfS_S_S_S_S_S_S__param_5,
	.param .u64 .ptr .align 1 _Z42lightning_indexer_prolog_quant_demo_kernelPfS_S_S_S_S_S_S__param_6,
	.param .u64 .ptr .align 1 _Z42lightning_indexer_prolog_quant_demo_kernelPfS_S_S_S_S_S_S__param_7
)
{
	.reg .pred 	%p<21>;
	.reg .b32 	%r<22>;
	.reg .b32 	%f<38>;
	.reg .b64 	%rd<96>;

	ld.param.u64 	%rd4, [_Z42lightning_indexer_prolog_quant_demo_kernelPfS_S_S_S_S_S_S__param_0];
	ld.param.u64 	%rd5, [_Z42lightning_indexer_prolog_quant_demo_kernelPfS_S_S_S_S_S_S__param_1];
	ld.param.u64 	%rd6, [_Z42lightning_indexer_prolog_quant_demo_kernelPfS_S_S_S_S_S_S__param_2];
	ld.param.u64 	%rd7, [_Z42lightning_indexer_prolog_quant_demo_kernelPfS_S_S_S_S_S_S__param_3];
	ld.param.u64 	%rd8, [_Z42lightning_indexer_prolog_quant_demo_kernelPfS_S_S_S_S_S_S__param_4];
	ld.param.u64 	%rd9, [_Z42lightning_indexer_prolog_quant_demo_kernelPfS_S_S_S_S_S_S__param_5];
	ld.param.u64 	%rd10, [_Z42lightning_indexer_prolog_quant_demo_kernelPfS_S_S_S_S_S_S__param_6];
	ld.param.u64 	%rd11, [_Z42lightning_indexer_prolog_quant_demo_kernelPfS_S_S_S_S_S_S__param_7];
	mov.u32 	%r3, %tid.y;
	mov.u32 	%r4, %ctaid.y;
	mov.u32 	%r5, %ntid.y;
	mad.lo.s32 	%r1, %r4, %r5, %r3;
	mov.u32 	%r6, %tid.x;
	mov.u32 	%r7, %ctaid.x;
	mov.u32 	%r8, %ntid.x;
	mad.lo.s32 	%r2, %r7, %r8, %r6;
	setp.lt.u32 	%p3, %r1, 4;
	setp.lt.s32 	%p4, %r2, 4;
	and.pred  	%p1, %p3, %p4;
	mul.wide.u32 	%rd12, %r1, 16;
	mov.u64 	%rd13, q_norm;
	add.s64 	%rd1, %rd13, %rd12;
	not.pred 	%p5, %p1;
	@%p5 bra 	$L__BB0_2;
	cvta.to.global.u64 	%rd14, %rd4;
	shl.b32 	%r9, %r1, 2;
	add.s32 	%r10, %r9, %r2;
	mul.wide.s32 	%rd15, %r10, 4;
	add.s64 	%rd16, %rd14, %rd15;
	ld.global.f32 	%f1, [%rd16];
	mul.wide.s32 	%rd17, %r2, 4;
	add.s64 	%rd18, %rd1, %rd17;
	st.global.f32 	[%rd18], %f1;
$L__BB0_2:
	setp.gt.u32 	%p6, %r1, 3;
	setp.gt.s32 	%p7, %r2, 0;
	mul.wide.u32 	%rd19, %r1, 4;
	mov.u64 	%rd20, q_norm_scale;
	add.s64 	%rd2, %rd20, %rd19;
	or.pred  	%p8, %p6, %p7;
	@%p8 bra 	$L__BB0_4;
	add.s32 	%r11, %r1, %r2;
	cvta.to.global.u64 	%rd21, %rd5;
	mul.wide.s32 	%rd22, %r11, 4;
	add.s64 	%rd23, %rd21, %rd22;
	ld.global.f32 	%f2, [%rd23];
	mul.wide.s32 	%rd24, %r2, 4;
	add.s64 	%rd25, %rd2, %rd24;
	st.global.f32 	[%rd25], %f2;
$L__BB0_4:
	@%p5 bra 	$L__BB0_6;
	shl.b32 	%r12, %r1, 2;
	add.s32 	%r13, %r12, %r2;
	cvta.to.global.u64 	%rd26, %rd6;
	mul.wide.s32 	%rd27, %r13, 4;
	add.s64 	%rd28, %rd26, %rd27;
	ld.global.f32 	%f3, [%rd28];
	mov.u64 	%rd30, w_qb;
	add.s64 	%rd31, %rd30, %rd12;
	mul.wide.s32 	%rd32, %r2, 4;
	add.s64 	%rd33, %rd31, %rd32;
	st.global.f32 	[%rd33], %f3;
$L__BB0_6:
	setp.gt.s32 	%p10, %r2, 3;
	setp.ne.s32 	%p11, %r1, 0;
	or.pred  	%p12, %p11, %p10;
	@%p12 bra 	$L__BB0_8;
	cvta.to.global.u64 	%rd34, %rd7;
	mul.wide.s32 	%rd35, %r2, 4;
	add.s64 	%rd36, %rd34, %rd35;
	ld.global.f32 	%f4, [%rd36];
	mov.u64 	%rd37, w_qb_scale;
	add.s64 	%rd38, %rd37, %rd35;
	st.global.f32 	[%rd38], %f4;
$L__BB0_8:
	mov.u64 	%rd40, x;
	add.s64 	%rd3, %rd40, %rd12;
	@%p5 bra 	$L__BB0_10;
	shl.b32 	%r14, %r1, 2;
	add.s32 	%r15, %r14, %r2;
	cvta.to.global.u64 	%rd41, %rd8;
	mul.wide.s32 	%rd42, %r15, 4;
	add.s64 	%rd43, %rd41, %rd42;
	ld.global.f32 	%f5, [%rd43];
	mul.wide.s32 	%rd44, %r2, 4;
	add.s64 	%rd45, %rd3, %rd44;
	st.global.f32 	[%rd45], %f5;
$L__BB0_10:
	setp.lt.u32 	%p14, %r1, 4;
	setp.lt.s32 	%p15, %r2, 2;
	and.pred  	%p2, %p14, %p15;
	not.pred 	%p16, %p2;
	@%p16 bra 	$L__BB0_12;
	shl.b32 	%r16, %r1, 1;
	add.s32 	%r17, %r16, %r2;
	cvta.to.global.u64 	%rd46, %rd9;
	mul.wide.s32 	%rd47, %r17, 4;
	add.s64 	%rd48, %rd46, %rd47;
	ld.global.f32 	%f6, [%rd48];
	mul.wide.u32 	%rd49, %r1, 8;
	mov.u64 	%rd50, w_proj;
	add.s64 	%rd51, %rd50, %rd49;
	mul.wide.s32 	%rd52, %r2, 4;
	add.s64 	%rd53, %rd51, %rd52;
	st.global.f32 	[%rd53], %f6;
$L__BB0_12:
	@%p5 bra 	$L__BB0_14;
	mul.wide.s32 	%rd54, %r2, 4;
	mov.u64 	%rd55, w_qb;
	add.s64 	%rd56, %rd55, %rd54;
	ld.global.f32 	%f7, [%rd1];
	ld.global.f32 	%f8, [%rd56];
	fma.rn.f32 	%f9, %f7, %f8, 0f00000000;
	ld.global.f32 	%f10, [%rd1+4];
	ld.global.f32 	%f11, [%rd56+16];
	fma.rn.f32 	%f12, %f10, %f11, %f9;
	ld.global.f32 	%f13, [%rd1+8];
	ld.global.f32 	%f14, [%rd56+32];
	fma.rn.f32 	%f15, %f13, %f14, %f12;
	ld.global.f32 	%f16, [%rd1+12];
	ld.global.f32 	%f17, [%rd56+48];
	fma.rn.f32 	%f18, %f16, %f17, %f15;
	mov.u64 	%rd58, q_matmul;
	add.s64 	%rd59, %rd58, %rd12;
	add.s64 	%rd60, %rd59, %rd54;
	st.global.f32 	[%rd60], %f18;
	ld.global.f32 	%f19, [%rd2];
	mul.f32 	%f20, %f18, %f19;
	mov.u64 	%rd61, q_scaled_row;
	add.s64 	%rd62, %rd61, %rd12;
	add.s64 	%rd63, %rd62, %rd54;
	st.global.f32 	[%rd63], %f20;
	mov.u64 	%rd64, w_qb_scale_expand;
	add.s64 	%rd65, %rd64, %rd12;
	add.s64 	%rd66, %rd65, %rd54;
	ld.global.f32 	%f21, [%rd66];
	mul.f32 	%f22, %f20, %f21;
	mov.u64 	%rd67, q_out;
	add.s64 	%rd68, %rd67, %rd12;
	add.s64 	%rd69, %rd68, %rd54;
	st.global.f32 	[%rd69], %f22;
$L__BB0_14:
	@%p16 bra 	$L__BB0_16;
	mul.wide.s32 	%rd70, %r2, 4;
	mov.u64 	%rd71, w_proj;
	add.s64 	%rd72, %rd71, %rd70;
	ld.global.f32 	%f23, [%rd3];
	ld.global.f32 	%f24, [%rd72];
	fma.rn.f32 	%f25, %f23, %f24, 0f00000000;
	ld.global.f32 	%f26, [%rd3+4];
	ld.global.f32 	%f27, [%rd72+8];
	fma.rn.f32 	%f28, %f26, %f27, %f25;
	ld.global.f32 	%f29, [%rd3+8];
	ld.global.f32 	%f30, [%rd72+16];
	fma.rn.f32 	%f31, %f29, %f30, %f28;
	ld.global.f32 	%f32, [%rd3+12];
	ld.global.f32 	%f33, [%rd72+24];
	fma.rn.f32 	%f34, %f32, %f33, %f31;
	mul.wide.u32 	%rd73, %r1, 8;
	mov.u64 	%rd74, weights_raw;
	add.s64 	%rd75, %rd74, %rd73;
	add.s64 	%rd76, %rd75, %rd70;
	st.global.f32 	[%rd76], %f34;
	mul.f32 	%f35, %f34, 0f3F000000;
	mov.u64 	%rd77, weights_out;
	add.s64 	%rd78, %rd77, %rd73;
	add.s64 	%rd79, %rd78, %rd70;
	st.global.f32 	[%rd79], %f35;
$L__BB0_16:
	@%p5 bra 	$L__BB0_18;
	mov.u64 	%rd81, q_out;
	add.s64 	%rd82, %rd81, %rd12;
	mul.wide.s32 	%rd83, %r2, 4;
	add.s64 	%rd84, %rd82, %rd83;
	ld.global.f32 	%f36, [%rd84];
	shl.b32 	%r18, %r1, 2;
	add.s32 	%r19, %r18, %r2;
	cvta.to.global.u64 	%rd85, %rd10;
	mul.wide.s32 	%rd86, %r19, 4;
	add.s64 	%rd87, %rd85, %rd86;
	st.global.f32 	[%rd87], %f36;
$L__BB0_18:
	@%p16 bra 	$L__BB0_20;
	mul.wide.u32 	%rd88, %r1, 8;
	mov.u64 	%rd89, weights_out;
	add.s64 	%rd90, %rd89, %rd88;
	mul.wide.s32 	%rd91, %r2, 4;
	add.s64 	%rd92, %rd90, %rd91;
	ld.global.f32 	%f37, [%rd92];
	shl.b32 	%r20, %r1, 1;
	add.s32 	%r21, %r20, %r2;
	cvta.to.global.u64 	%rd93, %rd11;
	mul.wide.s32 	%rd94, %r21, 4;
	add.s64 	%rd95, %rd93, %rd94;
	st.global.f32 	[%rd95], %f37;
$L__BB0_20:
	ret;

}


// ===== COMPILED SASS (sm_100) =====

	.target	sm_100

	.elftype	@"ET_EXEC"


//--------------------- .note.nv.tkinfo           --------------------------
	.section	.note.nv.tkinfo,"",@"SHT_NOTE"
	.sectionflags	@"SHF_NOTE_NV_TKINFO"
	.tkinfo
        /*0018*/ 	.word	0x00000002
        /*0030*/ 	.string	""
        /*0030*/ 	.string	"ptxas"
        /*0030*/ 	.string	"Cuda compilation tools, release 13.0, V13.0.88"
        /*0030*/ 	.string	"Build cuda_13.0.r13.0/compiler.36424714_0"
        /*0030*/ 	.string	"-arch sm_100 -m 64 "



//--------------------- .note.nv.cuinfo           --------------------------
	.section	.note.nv.cuinfo,"",@"SHT_NOTE"
	.sectionflags	@"SHF_NOTE_NV_CUINFO"
        /*0018*/ 	.short	0x0002
        /*001a*/ 	.short	0x0064
        /*001c*/ 	.short	0x0082
	.zero		2


//--------------------- .nv.info                  --------------------------
	.section	.nv.info,"",@"SHT_CUDA_INFO"
	.align	4


	//----- nvinfo : EIATTR_REGCOUNT
	.align		4
        /*0000*/ 	.byte	0x04, 0x2f
        /*0002*/ 	.short	(.L_13 - .L_12)
	.align		4
.L_12:
        /*0004*/ 	.word	index@(_Z42lightning_indexer_prolog_quant_demo_kernelPfS_S_S_S_S_S_S_)
        /*0008*/ 	.word	0x0000001a


	//----- nvinfo : EIATTR_FRAME_SIZE
	.align		4
.L_13:
        /*000c*/ 	.byte	0x04, 0x11
        /*000e*/ 	.short	(.L_15 - .L_14)
	.align		4
.L_14:
        /*0010*/ 	.word	index@(_Z42lightning_indexer_prolog_quant_demo_kernelPfS_S_S_S_S_S_S_)
        /*0014*/ 	.word	0x00000000


	//----- nvinfo : EIATTR_MIN_STACK_SIZE
	.align		4
.L_15:
        /*0018*/ 	.byte	0x04, 0x12
        /*001a*/ 	.short	(.L_17 - .L_16)
	.align		4
.L_16:
        /*001c*/ 	.word	index@(_Z42lightning_indexer_prolog_quant_demo_kernelPfS_S_S_S_S_S_S_)
        /*0020*/ 	.word	0x00000000
.L_17:


//--------------------- .nv.compat                --------------------------
	.section	.nv.compat,"",@"SHT_CUDA_COMPAT_INFO"
	.align	4
        /*0000*/ 	.byte	0x02, 0x09, 0x00, 0x00, 0x02, 0x02, 0x01, 0x00, 0x02, 0x05, 0x05, 0x00, 0x03, 0x07, 0x01, 0x01
        /*0010*/ 	.byte	0x02, 0x03, 0x00, 0x00, 0x02, 0x06, 0x01, 0x00, 0x04, 0x0b, 0x08, 0x00, 0x09, 0x00, 0x00, 0x00
        /*0020*/ 	.byte	0x00, 0x00, 0x00, 0x00


//--------------------- .nv.info._Z42lightning_indexer_prolog_quant_demo_kernelPfS_S_S_S_S_S_S_ --------------------------
	.section	.nv.info._Z42lightning_indexer_prolog_quant_demo_kernelPfS_S_S_S_S_S_S_,"",@"SHT_CUDA_INFO"
	.sectionflags	@""
	.align	4


	//----- nvinfo : EIATTR_CUDA_API_VERSION
	.align		4
        /*0000*/ 	.byte	0x04, 0x37
        /*0002*/ 	.short	(.L_19 - .L_18)
.L_18:
        /*0004*/ 	.word	0x00000082


	//----- nvinfo : EIATTR_KPARAM_INFO
	.align		4
.L_19:
        /*0008*/ 	.byte	0x04, 0x17
        /*000a*/ 	.short	(.L_21 - .L_20)
.L_20:
        /*000c*/ 	.word	0x00000000
        /*0010*/ 	.short	0x0007
        /*0012*/ 	.short	0x0038
        /*0014*/ 	.byte	0x00, 0xf5, 0x21, 0x00


	//----- nvinfo : EIATTR_KPARAM_INFO
	.align		4
.L_21:
        /*0018*/ 	.byte	0x04, 0x17
        /*001a*/ 	.short	(.L_23 - .L_22)
.L_22:
        /*001c*/ 	.word	0x00000000
        /*0020*/ 	.short	0x0006
        /*0022*/ 	.short	0x0030
        /*0024*/ 	.byte	0x00, 0xf5, 0x21, 0x00


	//----- nvinfo : EIATTR_KPARAM_INFO
	.align		4
.L_23:
        /*0028*/ 	.byte	0x04, 0x17
        /*002a*/ 	.short	(.L_25 - .L_24)
.L_24:
        /*002c*/ 	.word	0x00000000
        /*0030*/ 	.short	0x0005
        /*0032*/ 	.short	0x0028
        /*0034*/ 	.byte	0x00, 0xf5, 0x21, 0x00


	//----- nvinfo : EIATTR_KPARAM_INFO
	.align		4
.L_25:
        /*0038*/ 	.byte	0x04, 0x17
        /*003a*/ 	.short	(.L_27 - .L_26)
.L_26:
        /*003c*/ 	.word	0x00000000
        /*0040*/ 	.short	0x0004
        /*0042*/ 	.short	0x0020
        /*0044*/ 	.byte	0x00, 0xf5, 0x21, 0x00


	//----- nvinfo : EIATTR_KPARAM_INFO
	.align		4
.L_27:
        /*0048*/ 	.byte	0x04, 0x17
        /*004a*/ 	.short	(.L_29 - .L_28)
.L_28:
        /*004c*/ 	.word	0x00000000
        /*0050*/ 	.short	0x0003
        /*0052*/ 	.short	0x0018
        /*0054*/ 	.byte	0x00, 0xf5, 0x21, 0x00


	//----- nvinfo : EIATTR_KPARAM_INFO
	.align		4
.L_29:
        /*0058*/ 	.byte	0x04, 0x17
        /*005a*/ 	.short	(.L_31 - .L_30)
.L_30:
        /*005c*/ 	.word	0x00000000
        /*0060*/ 	.short	0x0002
        /*0062*/ 	.short	0x0010
        /*0064*/ 	.byte	0x00, 0xf5, 0x21, 0x00


	//----- nvinfo : EIATTR_KPARAM_INFO
	.align		4
.L_31:
        /*0068*/ 	.byte	0x04, 0x17
        /*006a*/ 	.short	(.L_33 - .L_32)
.L_32:
        /*006c*/ 	.word	0x00000000
        /*0070*/ 	.short	0x0001
        /*0072*/ 	.short	0x0008
        /*0074*/ 	.byte	0x00, 0xf5, 0x21, 0x00


	//----- nvinfo : EIATTR_KPARAM_INFO
	.align		4
.L_33:
        /*0078*/ 	.byte	0x04, 0x17
        /*007a*/ 	.short	(.L_35 - .L_34)
.L_34:
        /*007c*/ 	.word	0x00000000
        /*0080*/ 	.short	0x0000
        /*0082*/ 	.short	0x0000
        /*0084*/ 	.byte	0x00, 0xf5, 0x21, 0x00


	//----- nvinfo : EIATTR_SPARSE_MMA_MASK
	.align		4
.L_35:
        /*0088*/ 	.byte	0x03, 0x50
        /*008a*/ 	.short	0x0000


	//----- nvinfo : EIATTR_MAXREG_COUNT
	.align		4
        /*008c*/ 	.byte	0x03, 0x1b
        /*008e*/ 	.short	0x00ff


	//----- nvinfo : EIATTR_MERCURY_ISA_VERSION
	.align		4
        /*0090*/ 	.byte	0x03, 0x5f
        /*0092*/ 	.short	0x0101


	//----- nvinfo : EIATTR_VRC_CTA_INIT_COUNT
	.align		4
        /*0094*/ 	.byte	0x02, 0x4a
	.zero		1
	.zero		1


	//----- nvinfo : EIATTR_EXIT_INSTR_OFFSETS
	.align		4
        /*0098*/ 	.byte	0x04, 0x1c
        /*009a*/ 	.short	(.L_37 - .L_36)


	//   ....[0]....
.L_36:
        /*009c*/ 	.word	0x000008c0


	//   ....[1]....
        /*00a0*/ 	.word	0x00000950


	//----- nvinfo : EIATTR_CRS_STACK_SIZE
	.align		4
.L_37:
        /*00a4*/ 	.byte	0x04, 0x1e
        /*00a6*/ 	.short	(.L_39 - .L_38)
.L_38:
        /*00a8*/ 	.word	0x00000000


	//----- nvinfo : EIATTR_CBANK_PARAM_SIZE
	.align		4
.L_39:
        /*00ac*/ 	.byte	0x03, 0x19
        /*00ae*/ 	.short	0x0040


	//----- nvinfo : EIATTR_PARAM_CBANK
	.align		4
        /*00b0*/ 	.byte	0x04, 0x0a
        /*00b2*/ 	.short	(.L_41 - .L_40)
	.align		4
.L_40:
        /*00b4*/ 	.word	index@(.nv.constant0._Z42lightning_indexer_prolog_quant_demo_kernelPfS_S_S_S_S_S_S_)
        /*00b8*/ 	.short	0x0380
        /*00ba*/ 	.short	0x0040


	//----- nvinfo : EIATTR_SW_WAR
	.align		4
.L_41:
        /*00bc*/ 	.byte	0x04, 0x36
        /*00be*/ 	.short	(.L_43 - .L_42)
.L_42:
        /*00c0*/ 	.word	0x00000008
.L_43:


//--------------------- .nv.callgraph             --------------------------
	.section	.nv.callgraph,"",@"SHT_CUDA_CALLGRAPH"
	.align	4
	.sectionentsize	8
	.align		4
        /*0000*/ 	.word	0x00000000
	.align		4
        /*0004*/ 	.word	0xffffffff
	.align		4
        /*0008*/ 	.word	0x00000000
	.align		4
        /*000c*/ 	.word	0xfffffffe
	.align		4
        /*0010*/ 	.word	0x00000000
	.align		4
        /*0014*/ 	.word	0xfffffffd
	.align		4
        /*0018*/ 	.word	0x00000000
	.align		4
        /*001c*/ 	.word	0xfffffffc


//--------------------- .nv.constant4             --------------------------
	.section	.nv.constant4,"a",@progbits
	.align	8
	.align		8
.nv.constant4:
        /*0000*/ 	.dword	q_norm
	.align		8
        /*0008*/ 	.dword	q_norm_scale
	.align		8
        /*0010*/ 	.dword	w_qb
	.align		8
        /*0018*/ 	.dword	w_qb_scale
	.align		8
        /*0020*/ 	.dword	w_qb_scale_expand
	.align		8
        /*0028*/ 	.dword	q_matmul
	.align		8
        /*0030*/ 	.dword	q_scaled_row
	.align		8
        /*0038*/ 	.dword	q_out
	.align		8
        /*0040*/ 	.dword	x
	.align		8
        /*0048*/ 	.dword	w_proj
	.align		8
        /*0050*/ 	.dword	weights_raw
	.align		8
        /*0058*/ 	.dword	weights_out


//--------------------- .text._Z42lightning_indexer_prolog_quant_demo_kernelPfS_S_S_S_S_S_S_ --------------------------
	.section	.text._Z42lightning_indexer_prolog_quant_demo_kernelPfS_S_S_S_S_S_S_,"ax",@progbits
	.align	128
        .global         _Z42lightning_indexer_prolog_quant_demo_kernelPfS_S_S_S_S_S_S_
        .type           _Z42lightning_indexer_prolog_quant_demo_kernelPfS_S_S_S_S_S_S_,@function
        .size           _Z42lightning_indexer_prolog_quant_demo_kernelPfS_S_S_S_S_S_S_,(.L_x_9 - _Z42lightning_indexer_prolog_quant_demo_kernelPfS_S_S_S_S_S_S_)
        .other          _Z42lightning_indexer_prolog_quant_demo_kernelPfS_S_S_S_S_S_S_,@"STO_CUDA_ENTRY STV_DEFAULT"
_Z42lightning_indexer_prolog_quant_demo_kernelPfS_S_S_S_S_S_S_:
.text._Z42lightning_indexer_prolog_quant_demo_kernelPfS_S_S_S_S_S_S_:
[----:B------:R-:W-:Y:S01]  /*0000*/  LDC R1, c[0x0][0x37c] ;  /* 0x0000df00ff017b82 */ /* 0x000fe20000000800 */
[----:B------:R-:W0:Y:S07]  /*0010*/  S2R R2, SR_TID.X ;  /* 0x0000000000027919 */ /* 0x000e2e0000002100 */
[----:B------:R-:W1:Y:S01]  /*0020*/  LDC R0, c[0x0][0x364] ;  /* 0x0000d900ff007b82 */ /* 0x000e620000000800 */
[----:B------:R-:W1:Y:S07]  /*0030*/  S2R R3, SR_TID.Y ;  /* 0x0000000000037919 */ /* 0x000e6e0000002200 */
[----:B------:R-:W0:Y:S08]  /*0040*/  S2UR UR5, SR_CTAID.X ;  /* 0x00000000000579c3 */ /* 0x000e300000002500 */
[----:B------:R-:W0:Y:S08]  /*0050*/  LDC R5, c[0x0][0x360] ;  /* 0x0000d800ff057b82 */ /* 0x000e300000000800 */
[----:B------:R-:W1:Y:S01]  /*0060*/  S2UR UR4, SR_CTAID.Y ;  /* 0x00000000000479c3 */ /* 0x000e620000002600 */
[----:B0-----:R-:W-:-:S05]  /*0070*/  IMAD R2, R5, UR5, R2 ;  /* 0x0000000505027c24 */ /* 0x001fca000f8e0202 */
[----:B------:R-:W-:Y:S01]  /*0080*/  ISETP.GE.AND P0, PT, R2, 0x4, PT ;  /* 0x000000040200780c */ /* 0x000fe20003f06270 */
[----:B-1----:R-:W-:Y:S01]  /*0090*/  IMAD R3, R0, UR4, R3 ;  /* 0x0000000400037c24 */ /* 0x002fe2000f8e0203 */
[----:B------:R-:W0:Y:S04]  /*00a0*/  LDCU.64 UR4, c[0x0][0x358] ;  /* 0x00006b00ff0477ac */ /* 0x000e280008000a00 */
[----:B------:R-:W-:-:S13]  /*00b0*/  ISETP.LT.U32.AND P0, PT, R3, 0x4, !P0 ;  /* 0x000000040300780c */ /* 0x000fda0004701070 */
[----:B------:R-:W1:Y:S01]  /*00c0*/  @P0 LDC.64 R6, c[0x0][0x380] ;  /* 0x0000e000ff060b82 */ /* 0x000e620000000a00 */
[----:B------:R-:W-:Y:S02]  /*00d0*/  @P0 LEA R5, R3, R2, 0x2 ;  /* 0x0000000203050211 */ /* 0x000fe400078e10ff */
[----:B------:R-:W-:-:S05]  /*00e0*/  ISETP.GT.AND P1, PT, R2, RZ, PT ;  /* 0x000000ff0200720c */ /* 0x000fca0003f24270 */
[----:B------:R-:W2:Y:S01]  /*00f0*/  @P0 LDC.64 R14, c[0x0][0x390] ;  /* 0x0000e400ff0e0b82 */ /* 0x000ea20000000a00 */
[----:B-1----:R-:W-:Y:S01]  /*0100*/  @P0 IMAD.WIDE R6, R5, 0x4, R6 ;  /* 0x0000000405060825 */ /* 0x002fe200078e0206 */
[----:B------:R-:W-:-:S06]  /*0110*/  ISETP.GT.U32.OR P1, PT, R3, 0x3, P1 ;  /* 0x000000030300780c */ /* 0x000fcc0000f24470 */
[----:B------:R-:W1:Y:S01]  /*0120*/  LDC.64 R4, c[0x4][RZ] ;  /* 0x01000000ff047b82 */ /* 0x000e620000000a00 */
[----:B0-----:R0:W3:Y:S07]  /*0130*/  @P0 LDG.E R17, desc[UR4][R6.64] ;  /* 0x0000000406110981 */ /* 0x0010ee000c1e1900 */
[----:B------:R-:W4:Y:S01]  /*0140*/  @!P1 LDC.64 R10, c[0x0][0x388] ;  /* 0x0000e200ff0a9b82 */ /* 0x000f220000000a00 */
[----:B------:R-:W-:-:S07]  /*0150*/  @!P1 IADD3 R13, PT, PT, R3, R2, RZ ;  /* 0x00000002030d9210 */ /* 0x000fce0007ffe0ff */
[----:B0-----:R-:W0:Y:S01]  /*0160*/  LDC.64 R6, c[0x4][0x8] ;  /* 0x01000200ff067b82 */ /* 0x001e220000000a00 */
[----:B-1----:R-:W-:-:S04]  /*0170*/  IMAD.WIDE.U32 R4, R3, 0x10, R4 ;  /* 0x0000001003047825 */ /* 0x002fc800078e0004 */
[----:B------:R-:W-:-:S04]  /*0180*/  @P0 IMAD.WIDE R8, R2, 0x4, R4 ;  /* 0x0000000402080825 */ /* 0x000fc800078e0204 */
[----:B----4-:R-:W-:Y:S01]  /*0190*/  @!P1 IMAD.WIDE R10, R13, 0x4, R10 ;  /* 0x000000040d0a9825 */ /* 0x010fe200078e020a */
[----:B---3--:R1:W-:Y:S04]  /*01a0*/  @P0 STG.E desc[UR4][R8.64], R17 ;  /* 0x0000001108000986 */ /* 0x0083e8000c101904 */
[----:B------:R-:W3:Y:S01]  /*01b0*/  @!P1 LDG.E R19, desc[UR4][R10.64] ;  /* 0x000000040a139981 */ /* 0x000ee2000c1e1900 */
[C---:B0-----:R-:W-:Y:S01]  /*01c0*/  IMAD.WIDE.U32 R6, R3.reuse, 0x4, R6 ;  /* 0x0000000403067825 */ /* 0x041fe200078e0006 */
[----:B------:R-:W-:-:S03]  /*01d0*/  @P0 LEA R21, R3, R2, 0x2 ;  /* 0x0000000203150211 */ /* 0x000fc600078e10ff */
[C---:B------:R-:W-:Y:S01]  /*01e0*/  @!P1 IMAD.WIDE R12, R2.reuse, 0x4, R6 ;  /* 0x00000004020c9825 */ /* 0x040fe200078e0206 */
[----:B-1----:R-:W0:Y:S03]  /*01f0*/  @P0 LDC.64 R8, c[0x4][0x10] ;  /* 0x01000400ff080b82 */ /* 0x002e260000000a00 */
[----:B--2---:R-:W-:Y:S01]  /*0200*/  @P0 IMAD.WIDE R14, R21, 0x4, R14 ;  /* 0x00000004150e0825 */ /* 0x004fe200078e020e */
[----:B---3--:R1:W-:Y:S04]  /*0210*/  @!P1 STG.E desc[UR4][R12.64], R19 ;  /* 0x000000130c009986 */ /* 0x0083e8000c101904 */
[----:B------:R2:W3:Y:S01]  /*0220*/  @P0 LDG.E R21, desc[UR4][R14.64] ;  /* 0x000000040e150981 */ /* 0x0004e2000c1e1900 */
[----:B------:R-:W-:Y:S01]  /*0230*/  ISETP.GT.AND P1, PT, R2, 0x3, PT ;  /* 0x000000030200780c */ /* 0x000fe20003f24270 */
[----:B0-----:R-:W-:-:S03]  /*0240*/  @P0 IMAD.WIDE.U32 R8, R3, 0x10, R8 ;  /* 0x0000001003080825 */ /* 0x001fc600078e0008 */
[C---:B------:R-:W-:Y:S01]  /*0250*/  ISETP.NE.OR P1, PT, R3.reuse, RZ, P1 ;  /* 0x000000ff0300720c */ /* 0x040fe20000f25670 */
[C---:B------:R-:W-:Y:S01]  /*0260*/  @P0 IMAD.WIDE R8, R2.reuse, 0x4, R8 ;  /* 0x0000000402080825 */ /* 0x040fe200078e0208 */
[----:B--2---:R-:W0:Y:S11]  /*0270*/  @P0 LDC.64 R14, c[0x0][0x3a0] ;  /* 0x0000e800ff0e0b82 */ /* 0x004e360000000a00 */
[----:B------:R-:W2:Y:S08]  /*0280*/  @!P1 LDC.64 R10, c[0x0][0x398] ;  /* 0x0000e600ff0a9b82 */ /* 0x000eb00000000a00 */
[----:B-1----:R-:W1:Y:S01]  /*0290*/  @!P1 LDC.64 R12, c[0x4][0x18] ;  /* 0x01000600ff0c9b82 */ /* 0x002e620000000a00 */
[C---:B--2---:R-:W-:Y:S01]  /*02a0*/  @!P1 IMAD.WIDE R10, R2.reuse, 0x4, R10 ;  /* 0x00000004020a9825 */ /* 0x044fe200078e020a */
[----:B---3--:R2:W-:Y:S04]  /*02b0*/  @P0 STG.E desc[UR4][R8.64], R21 ;  /* 0x0000001508000986 */ /* 0x0085e8000c101904 */
[----:B------:R-:W3:Y:S01]  /*02c0*/  @!P1 LDG.E R23, desc[UR4][R10.64] ;  /* 0x000000040a179981 */ /* 0x000ee2000c1e1900 */
[----:B------:R-:W-:Y:S01]  /*02d0*/  @P0 LEA R17, R3, R2, 0x2 ;  /* 0x0000000203110211 */ /* 0x000fe200078e10ff */
[----:B-1----:R-:W-:-:S04]  /*02e0*/  @!P1 IMAD.WIDE R12, R2, 0x4, R12 ;  /* 0x00000004020c9825 */ /* 0x002fc800078e020c */
[----:B0-----:R-:W-:Y:S02]  /*02f0*/  @P0 IMAD.WIDE R14, R17, 0x4, R14 ;  /* 0x00000004110e0825 */ /* 0x001fe400078e020e */
[----:B------:R-:W2:Y:S01]  /*0300*/  LDC.64 R16, c[0x4][0x40] ;  /* 0x01001000ff107b82 */ /* 0x000ea20000000a00 */
[----:B---3--:R0:W-:Y:S04]  /*0310*/  @!P1 STG.E desc[UR4][R12.64], R23 ;  /* 0x000000170c009986 */ /* 0x0081e8000c101904 */
[----:B------:R-:W3:Y:S01]  /*0320*/  @P0 LDG.E R15, desc[UR4][R14.64] ;  /* 0x000000040e0f0981 */ /* 0x000ee2000c1e1900 */
[C---:B--2---:R-:W-:Y:S01]  /*0330*/  IMAD.WIDE.U32 R8, R3.reuse, 0x10, R16 ;  /* 0x0000001003087825 */ /* 0x044fe200078e0010 */
[C---:B------:R-:W-:Y:S01]  /*0340*/  ISETP.GE.AND P1, PT, R2.reuse, 0x2, PT ;  /* 0x000000020200780c */ /* 0x040fe20003f26270 */
[----:B------:R-:W-:Y:S03]  /*0350*/  BSSY.RECONVERGENT B0, `(.L_x_0) ;  /* 0x000000d000007945 */ /* 0x000fe60003800200 */
[----:B------:R-:W-:Y:S01]  /*0360*/  ISETP.LT.U32.AND P1, PT, R3, 0x4, !P1 ;  /* 0x000000040300780c */ /* 0x000fe20004f21070 */
[----:B------:R-:W-:-:S05]  /*0370*/  @P0 IMAD.WIDE R10, R2, 0x4, R8 ;  /* 0x00000004020a0825 */ /* 0x000fca00078e0208 */
[----:B---3--:R0:W-:Y:S07]  /*0380*/  @P0 STG.E desc[UR4][R10.64], R15 ;  /* 0x0000000f0a000986 */ /* 0x0081ee000c101904 */
[----:B------:R-:W-:Y:S05]  /*0390*/  @!P1 BRA `(.L_x_1) ;  /* 0x0000000000209947 */ /* 0x000fea0003800000 */
[----:B0-----:R-:W0:Y:S01]  /*03a0*/  LDC.64 R10, c[0x0][0x3a8] ;  /* 0x0000ea00ff0a7b82 */ /* 0x001e220000000a00 */
[----:B------:R-:W-:-:S05]  /*03b0*/  LEA R13, R3, R2, 0x1 ;  /* 0x00000002030d7211 */ /* 0x000fca00078e08ff */
[----:B0-----:R-:W-:Y:S02]  /*03c0*/  IMAD.WIDE R10, R13, 0x4, R10 ;  /* 0x000000040d0a7825 */ /* 0x001fe400078e020a */
[----:B------:R-:W0:Y:S04]  /*03d0*/  LDC.64 R12, c[0x4][0x48] ;  /* 0x01001200ff0c7b82 */ /* 0x000e280000000a00 */
[----:B------:R-:W2:Y:S01]  /*03e0*/  LDG.E R11, desc[UR4][R10.64] ;  /* 0x000000040a0b7981 */ /* 0x000ea2000c1e1900 */
[----:B0-----:R-:W-:-:S04]  /*03f0*/  IMAD.WIDE.U32 R12, R3, 0x8, R12 ;  /* 0x00000008030c7825 */ /* 0x001fc800078e000c */
[----:B------:R-:W-:-:S05]  /*0400*/  IMAD.WIDE R12, R2, 0x4, R12 ;  /* 0x00000004020c7825 */ /* 0x000fca00078e020c */
[----:B--2---:R1:W-:Y:S02]  /*0410*/  STG.E desc[UR4][R12.64], R11 ;  /* 0x0000000b0c007986 */ /* 0x0043e4000c101904 */
.L_x_1:
[----:B------:R-:W-:Y:S05]  /*0420*/  BSYNC.RECONVERGENT B0 ;  /* 0x0000000000007941 */ /* 0x000fea0003800200 */
.L_x_0:
[----:B------:R-:W-:Y:S04]  /*0430*/  BSSY.RECONVERGENT B0, `(.L_x_2) ;  /* 0x0000023000007945 */ /* 0x000fe80003800200 */
[----:B------:R-:W-:Y:S05]  /*0440*/  @!P0 BRA `(.L_x_3) ;  /* 0x0000000000848947 */ /* 0x000fea0003800000 */
[----:B01----:R-:W0:Y:S01]  /*0450*/  LDC.64 R12, c[0x4][0x10] ;  /* 0x01000400ff0c7b82 */ /* 0x003e220000000a00 */
[----:B------:R-:W2:Y:S04]  /*0460*/  LDG.E R0, desc[UR4][R4.64] ;  /* 0x0000000404007981 */ /* 0x000ea8000c1e1900 */
[----:B------:R-:W3:Y:S03]  /*0470*/  LDG.E R17, desc[UR4][R4.64+0x4] ;  /* 0x0000040404117981 */ /* 0x000ee6000c1e1900 */
[----:B------:R-:W1:Y:S01]  /*0480*/  LDC.64 R10, c[0x4][0x28] ;  /* 0x01000a00ff0a7b82 */ /* 0x000e620000000a00 */
[----:B------:R-:W4:Y:S04]  /*0490*/  LDG.E R19, desc[UR4][R4.64+0x8] ;  /* 0x0000080404137981 */ /* 0x000f28000c1e1900 */
[----:B------:R5:W4:Y:S03]  /*04a0*/  LDG.E R21, desc[UR4][R4.64+0xc] ;  /* 0x00000c0404157981 */ /* 0x000b26000c1e1900 */
[----:B-----5:R-:W5:Y:S01]  /*04b0*/  LDC.64 R4, c[0x4][0x30] ;  /* 0x01000c00ff047b82 */ /* 0x020f620000000a00 */
[----:B0-----:R-:W-:-:S05]  /*04c0*/  IMAD.WIDE R12, R2, 0x4, R12 ;  /* 0x00000004020c7825 */ /* 0x001fca00078e020c */
[----:B------:R-:W2:Y:S04]  /*04d0*/  LDG.E R15, desc[UR4][R12.64] ;  /* 0x000000040c0f7981 */ /* 0x000ea8000c1e1900 */
[----:B------:R-:W3:Y:S04]  /*04e0*/  LDG.E R14, desc[UR4][R12.64+0x10] ;  /* 0x000010040c0e7981 */ /* 0x000ee8000c1e1900 */
[----:B------:R-:W4:Y:S04]  /*04f0*/  LDG.E R16, desc[UR4][R12.64+0x20] ;  /* 0x000020040c107981 */ /* 0x000f28000c1e1900 */
[----:B------:R0:W5:Y:S01]  /*0500*/  LDG.E R18, desc[UR4][R12.64+0x30] ;  /* 0x000030040c127981 */ /* 0x000162000c1e1900 */
[----:B-1----:R-:W-:-:S04]  /*0510*/  IMAD.WIDE.U32 R10, R3, 0x10, R10 ;  /* 0x00000010030a7825 */ /* 0x002fc800078e000a */
[----:B------:R-:W-:Y:S01]  /*0520*/  IMAD.WIDE R10, R2, 0x4, R10 ;  /* 0x00000004020a7825 */ /* 0x000fe200078e020a */
[----:B0-----:R-:W0:Y:S03]  /*0530*/  LDC.64 R12, c[0x4][0x20] ;  /* 0x01000800ff0c7b82 */ /* 0x001e260000000a00 */
[----:B--2---:R-:W-:-:S04]  /*0540*/  FFMA R0, R0, R15, RZ ;  /* 0x0000000f00007223 */ /* 0x004fc800000000ff */
[----:B---3--:R-:W-:-:S04]  /*0550*/  FFMA R0, R17, R14, R0 ;  /* 0x0000000e11007223 */ /* 0x008fc80000000000 */
[----:B----4-:R-:W-:-:S04]  /*0560*/  FFMA R0, R19, R16, R0 ;  /* 0x0000001013007223 */ /* 0x010fc80000000000 */
[----:B-----5:R-:W-:-:S05]  /*0570*/  FFMA R21, R21, R18, R0 ;  /* 0x0000001215157223 */ /* 0x020fca0000000000 */
[----:B------:R1:W-:Y:S04]  /*0580*/  STG.E desc[UR4][R10.64], R21 ;  /* 0x000000150a007986 */ /* 0x0003e8000c101904 */
[----:B------:R-:W2:Y:S01]  /*0590*/  LDG.E R6, desc[UR4][R6.64] ;  /* 0x0000000406067981 */ /* 0x000ea2000c1e1900 */
[----:B------:R-:W-:-:S04]  /*05a0*/  IMAD.WIDE.U32 R4, R3, 0x10, R4 ;  /* 0x0000001003047825 */ /* 0x000fc800078e0004 */
[----:B0-----:R-:W-:Y:S01]  /*05b0*/  IMAD.WIDE.U32 R12, R3, 0x10, R12 ;  /* 0x00000010030c7825 */ /* 0x001fe200078e000c */
[----:B-1----:R-:W0:Y:S03]  /*05c0*/  LDC.64 R10, c[0x4][0x38] ;  /* 0x01000e00ff0a7b82 */ /* 0x002e260000000a00 */
[----:B------:R-:W-:-:S04]  /*05d0*/  IMAD.WIDE R4, R2, 0x4, R4 ;  /* 0x0000000402047825 */ /* 0x000fc800078e0204 */
[----:B------:R-:W-:-:S04]  /*05e0*/  IMAD.WIDE R12, R2, 0x4, R12 ;  /* 0x00000004020c7825 */ /* 0x000fc800078e020c */
[----:B--2---:R-:W-:-:S05]  /*05f0*/  FMUL R15, R21, R6 ;  /* 0x00000006150f7220 */ /* 0x004fca0000400000 */
[----:B------:R2:W-:Y:S04]  /*0600*/  STG.E desc[UR4][R4.64], R15 ;  /* 0x0000000f04007986 */ /* 0x0005e8000c101904 */
[----:B------:R-:W3:Y:S01]  /*0610*/  LDG.E R12, desc[UR4][R12.64] ;  /* 0x000000040c0c7981 */ /* 0x000ee2000c1e1900 */
[----:B0-----:R-:W-:-:S04]  /*0620*/  IMAD.WIDE.U32 R6, R3, 0x10, R10 ;  /* 0x0000001003067825 */ /* 0x001fc800078e000a */
[----:B------:R-:W-:-:S04]  /*0630*/  IMAD.WIDE R6, R2, 0x4, R6 ;  /* 0x0000000402067825 */ /* 0x000fc800078e0206 */
[----:B---3--:R-:W-:-:S05]  /*0640*/  FMUL R11, R15, R12 ;  /* 0x0000000c0f0b7220 */ /* 0x008fca0000400000 */
[----:B------:R2:W-:Y:S02]  /*0650*/  STG.E desc[UR4][R6.64], R11 ;  /* 0x0000000b06007986 */ /* 0x0005e4000c101904 */
.L_x_3:
[----:B------:R-:W-:Y:S05]  /*0660*/  BSYNC.RECONVERGENT B0 ;  /* 0x0000000000007941 */ /* 0x000fea0003800200 */
.L_x_2:
[----:B------:R-:W-:Y:S04]  /*0670*/  BSSY.RECONVERGENT B0, `(.L_x_4) ;  /* 0x0000019000007945 */ /* 0x000fe80003800200 */
[----:B------:R-:W-:Y:S05]  /*0680*/  @!P1 BRA `(.L_x_5) ;  /* 0x00000000005c9947 */ /* 0x000fea0003800000 */
[----:B012---:R-:W0:Y:S01]  /*0690*/  LDC.64 R10, c[0x4][0x48] ;  /* 0x01001200ff0a7b82 */ /* 0x007e220000000a00 */
[----:B------:R-:W2:Y:S04]  /*06a0*/  LDG.E R0, desc[UR4][R8.64] ;  /* 0x0000000408007981 */ /* 0x000ea8000c1e1900 */
[----:B------:R-:W3:Y:S03]  /*06b0*/  LDG.E R15, desc[UR4][R8.64+0x4] ;  /* 0x00000404080f7981 */ /* 0x000ee6000c1e1900 */
[----:B------:R-:W1:Y:S01]  /*06c0*/  LDC.64 R6, c[0x4][0x50] ;  /* 0x01001400ff067b82 */ /* 0x000e620000000a00 */
[----:B------:R-:W4:Y:S04]  /*06d0*/  LDG.E R17, desc[UR4][R8.64+0x8] ;  /* 0x0000080408117981 */ /* 0x000f28000c1e1900 */
[----:B------:R-:W5:Y:S03]  /*06e0*/  LDG.E R19, desc[UR4][R8.64+0xc] ;  /* 0x00000c0408137981 */ /* 0x000f66000c1e1900 */
[----:B------:R-:W1:Y:S01]  /*06f0*/  LDC.64 R4, c[0x4][0x58] ;  /* 0x01001600ff047b82 */ /* 0x000e620000000a00 */
[----:B0-----:R-:W-:-:S05]  /*0700*/  IMAD.WIDE R10, R2, 0x4, R10 ;  /* 0x00000004020a7825 */ /* 0x001fca00078e020a */
[----:B------:R-:W2:Y:S04]  /*0710*/  LDG.E R13, desc[UR4][R10.64] ;  /* 0x000000040a0d7981 */ /* 0x000ea8000c1e1900 */
[----:B------:R-:W3:Y:S04]  /*0720*/  LDG.E R12, desc[UR4][R10.64+0x8] ;  /* 0x000008040a0c7981 */ /* 0x000ee8000c1e1900 */
[----:B------:R-:W4:Y:S04]  /*0730*/  LDG.E R14, desc[UR4][R10.64+0x10] ;  /* 0x000010040a0e7981 */ /* 0x000f28000c1e1900 */
[----:B------:R-:W5:Y:S01]  /*0740*/  LDG.E R16, desc[UR4][R10.64+0x18] ;  /* 0x000018040a107981 */ /* 0x000f62000c1e1900 */
[----:B-1----:R-:W-:-:S04]  /*0750*/  IMAD.WIDE.U32 R6, R3, 0x8, R6 ;  /* 0x0000000803067825 */ /* 0x002fc800078e0006 */
[----:B------:R-:W-:-:S04]  /*0760*/  IMAD.WIDE.U32 R4, R3, 0x8, R4 ;  /* 0x0000000803047825 */ /* 0x000fc800078e0004 */
[----:B------:R-:W-:-:S04]  /*0770*/  IMAD.WIDE R6, R2, 0x4, R6 ;  /* 0x0000000402067825 */ /* 0x000fc800078e0206 */
[----:B------:R-:W-:-:S04]  /*0780*/  IMAD.WIDE R4, R2, 0x4, R4 ;  /* 0x0000000402047825 */ /* 0x000fc800078e0204 */
[----:B--2---:R-:W-:-:S04]  /*0790*/  FFMA R0, R0, R13, RZ ;  /* 0x0000000d00007223 */ /* 0x004fc800000000ff */
[----:B---3--:R-:W-:-:S04]  /*07a0*/  FFMA R0, R15, R12, R0 ;  /* 0x0000000c0f007223 */ /* 0x008fc80000000000 */
[----:B----4-:R-:W-:-:S04]  /*07b0*/  FFMA R0, R17, R14, R0 ;  /* 0x0000000e11007223 */ /* 0x010fc80000000000 */
[----:B-----5:R-:W-:-:S04]  /*07c0*/  FFMA R19, R19, R16, R0 ;  /* 0x0000001013137223 */ /* 0x020fc80000000000 */
[----:B------:R-:W-:Y:S01]  /*07d0*/  FMUL R9, R19, 0.5 ;  /* 0x3f00000013097820 */ /* 0x000fe20000400000 */
[----:B------:R3:W-:Y:S04]  /*07e0*/  STG.E desc[UR4][R6.64], R19 ;  /* 0x0000001306007986 */ /* 0x0007e8000c101904 */
[----:B------:R3:W-:Y:S02]  /*07f0*/  STG.E desc[UR4][R4.64], R9 ;  /* 0x0000000904007986 */ /* 0x0007e4000c101904 */
.L_x_5:
[----:B------:R-:W-:Y:S05]  /*0800*/  BSYNC.RECONVERGENT B0 ;  /* 0x0000000000007941 */ /* 0x000fea0003800200 */
.L_x_4:
[----:B------:R-:W-:Y:S04]  /*0810*/  BSSY.RECONVERGENT B0, `(.L_x_6) ;  /* 0x000000a000007945 */ /* 0x000fe80003800200 */
[----:B------:R-:W-:Y:S05]  /*0820*/  @!P0 BRA `(.L_x_7) ;  /* 0x0000000000208947 */ /* 0x000fea0003800000 */
[----:B--23--:R-:W2:Y:S02]  /*0830*/  LDC.64 R4, c[0x4][0x38] ;  /* 0x01000e00ff047b82 */ /* 0x00cea40000000a00 */
[----:B--2---:R-:W-:-:S04]  /*0840*/  IMAD.WIDE.U32 R4, R3, 0x10, R4 ;  /* 0x0000001003047825 */ /* 0x004fc800078e0004 */
[----:B------:R-:W-:Y:S02]  /*0850*/  IMAD.WIDE R6, R2, 0x4, R4 ;  /* 0x0000000402067825 */ /* 0x000fe400078e0204 */
[----:B------:R-:W2:Y:S04]  /*0860*/  LDC.64 R4, c[0x0][0x3b0] ;  /* 0x0000ec00ff047b82 */ /* 0x000ea80000000a00 */
[----:B------:R-:W3:Y:S01]  /*0870*/  LDG.E R7, desc[UR4][R6.64] ;  /* 0x0000000406077981 */ /* 0x000ee2000c1e1900 */
[----:B------:R-:W-:-:S05]  /*0880*/  LEA R9, R3, R2, 0x2 ;  /* 0x0000000203097211 */ /* 0x000fca00078e10ff */
[----:B--2---:R-:W-:-:S05]  /*0890*/  IMAD.WIDE R4, R9, 0x4, R4 ;  /* 0x0000000409047825 */ /* 0x004fca00078e0204 */
[----:B---3--:R4:W-:Y:S02]  /*08a0*/  STG.E desc[UR4][R4.64], R7 ;  /* 0x0000000704007986 */ /* 0x0089e4000c101904 */
.L_x_7:
[----:B------:R-:W-:Y:S05]  /*08b0*/  BSYNC.RECONVERGENT B0 ;  /* 0x0000000000007941 */ /* 0x000fea0003800200 */
.L_x_6:
[----:B------:R-:W-:Y:S05]  /*08c0*/  @!P1 EXIT ;  /* 0x000000000000994d */ /* 0x000fea0003800000 */
[----:B--234-:R-:W2:Y:S02]  /*08d0*/  LDC.64 R4, c[0x4][0x58] ;  /* 0x01001600ff047b82 */ /* 0x01cea40000000a00 */
[----:B--2---:R-:W-:-:S04]  /*08e0*/  IMAD.WIDE.U32 R4, R3, 0x8, R4 ;  /* 0x0000000803047825 */ /* 0x004fc800078e0004 */
[----:B------:R-:W-:Y:S02]  /*08f0*/  IMAD.WIDE R6, R2, 0x4, R4 ;  /* 0x0000000402067825 */ /* 0x000fe400078e0204 */
[----:B------:R-:W2:Y:S04]  /*0900*/  LDC.64 R4, c[0x0][0x3b8] ;  /* 0x0000ee00ff047b82 */ /* 0x000ea80000000a00 */
[----:B------:R-:W3:Y:S01]  /*0910*/  LDG.E R7, desc[UR4][R6.64] ;  /* 0x0000000406077981 */ /* 0x000ee2000c1e1900 */
[----:B------:R-:W-:-:S05]  /*0920*/  LEA R3, R3, R2, 0x1 ;  /* 0x0000000203037211 */ /* 0x000fca00078e08ff */
[----:B--2---:R-:W-:-:S05]  /*0930*/  IMAD.WIDE R2, R3, 0x4, R4 ;  /* 0x0000000403027825 */ /* 0x004fca00078e0204 */
[----:B---3--:R-:W-:Y:S01]  /*0940*/  STG.E desc[UR4][R2.64], R7 ;  /* 0x0000000702007986 */ /* 0x008fe2000c101904 */
[----:B------:R-:W-:Y:S05]  /*0950*/  EXIT ;  /* 0x000000000000794d */ /* 0x000fea0003800000 */
.L_x_8:
[----:B------:R-:W-:-:S00]  /*0960*/  BRA `(.L_x_8) ;  /* 0xfffffffc00fc7947 */ /* 0x000fc0000383ffff */
[----:B------:R-:W-:-:S00]  /*0970*/  NOP ;  /* 0x0000000000007918 */ /* 0x000fc00000000000 */
        /* <DEDUP_REMOVED lines=8> */
.L_x_9:


//--------------------- .nv.shared.reserved.0     --------------------------
	.section	.nv.shared.reserved.0,"aw",@nobits
	.weak		__nv_reservedSMEM_offset_0_alias
	.size		__nv_reservedSMEM_offset_0_alias, 0, 64
	.other		__nv_reservedSMEM_offset_0_alias,@"STO_CUDA_RESERVED_SHARED STV_DEFAULT"
__nv_reservedSMEM_offset_0_alias:
	.zero		0
	.zero		64


//--------------------- .nv.global                --------------------------
	.section	.nv.global,"aw",@nobits
	.align	4
.nv.global:
	.type		w_qb_scale,@object
	.size		w_qb_scale,(q_norm_scale - w_qb_scale)
w_qb_scale:
	.zero		16
	.type		q_norm_scale,@object
	.size		q_norm_scale,(weights_raw - q_norm_scale)
q_norm_scale:
	.zero		16
	.type		weights_raw,@object
	.size		weights_raw,(weights_out - weights_raw)
weights_raw:
	.zero		32
	.type		weights_out,@object
	.size		weights_out,(w_proj - weights_out)
weights_out:
	.zero		32
	.type		w_proj,@object
	.size		w_proj,(w_qb - w_proj)
w_proj:
	.zero		32
	.type		w_qb,@object
	.size		w_qb,(q_scaled_row - w_qb)
w_qb:
	.zero		64
	.type		q_scaled_row,@object
	.size		q_scaled_row,(x - q_scaled_row)
q_scaled_row:
	.zero		64
	.type		x,@object
	.size		x,(q_norm - x)
x:
	.zero		64
	.type		q_norm,@object
	.size		q_norm,(w_qb_scale_expand - q_norm)
q_norm:
	.zero		64
	.type		w_qb_scale_expand,@object
	.size		w_qb_scale_expand,(q_out - w_qb_scale_expand)
w_qb_scale_expand:
	.zero		64
	.type		q_out,@object
	.size		q_out,(q_matmul - q_out)
q_out:
	.zero		64
	.type		q_matmul,@object
	.size		q_matmul,(.L_5 - q_matmul)
q_matmul:
	.zero		64
.L_5:


//--------------------- .nv.constant0._Z42lightning_indexer_prolog_quant_demo_kernelPfS_S_S_S_S_S_S_ --------------------------
	.section	.nv.constant0._Z42lightning_indexer_prolog_quant_demo_kernelPfS_S_S_S_S_S_S_,"a",@progbits
	.sectionflags	@""
	.align	4
.nv.constant0._Z42lightning_indexer_prolog_quant_demo_kernelPfS_S_S_S_S_S_S_:
	.zero		960


//--------------------- SYMBOLS --------------------------

	.type		.nv.reservedSmem.offset0,@object
	.size		.nv.reservedSmem.offset0,0x4
